//
// Generated by NVIDIA NVVM Compiler
//
// Compiler Build ID: CL-36424714
// Cuda compilation tools, release 13.0, V13.0.88
// Based on NVVM 20.0.0
//

.version 9.0
.target sm_100
.address_size 64

	// .globl	_Z11countChangePiS_

.visible .entry _Z11countChangePiS_(
	.param .u64 .ptr .align 1 _Z11countChangePiS__param_0,
	.param .u64 .ptr .align 1 _Z11countChangePiS__param_1
)
{
	.reg .pred 	%p<11>;
	.reg .b32 	%r<42>;
	.reg .b64 	%rd<25>;

	ld.param.u64 	%rd4, [_Z11countChangePiS__param_0];
	ld.param.u64 	%rd5, [_Z11countChangePiS__param_1];
	cvta.to.global.u64 	%rd1, %rd5;
	cvta.to.global.u64 	%rd2, %rd4;
	mov.u32 	%r11, %ctaid.x;
	mov.u32 	%r12, %ntid.x;
	mov.u32 	%r13, %tid.x;
	mad.lo.s32 	%r1, %r11, %r12, %r13;
	setp.ne.s32 	%p1, %r1, 0;
	@%p1 bra 	$L__BB0_2;
	mov.b32 	%r14, 1;
	st.global.u32 	[%rd2], %r14;
$L__BB0_2:
	bar.sync 	0;
	mul.wide.s32 	%rd6, %r1, 4;
	add.s64 	%rd3, %rd2, %rd6;
	ld.global.u32 	%r2, [%rd1];
	setp.lt.s32 	%p2, %r1, %r2;
	@%p2 bra 	$L__BB0_4;
	sub.s32 	%r15, %r1, %r2;
	mul.wide.s32 	%rd7, %r15, 4;
	add.s64 	%rd8, %rd2, %rd7;
	ld.global.u32 	%r16, [%rd8];
	atom.global.add.u32 	%r17, [%rd3], %r16;
$L__BB0_4:
	bar.sync 	0;
	ld.global.u32 	%r3, [%rd1+4];
	setp.lt.s32 	%p3, %r1, %r3;
	@%p3 bra 	$L__BB0_6;
	sub.s32 	%r18, %r1, %r3;
	mul.wide.s32 	%rd9, %r18, 4;
	add.s64 	%rd10, %rd2, %rd9;
	ld.global.u32 	%r19, [%rd10];
	atom.global.add.u32 	%r20, [%rd3], %r19;
$L__BB0_6:
	bar.sync 	0;
	ld.global.u32 	%r4, [%rd1+8];
	setp.lt.s32 	%p4, %r1, %r4;
	@%p4 bra 	$L__BB0_8;
	sub.s32 	%r21, %r1, %r4;
	mul.wide.s32 	%rd11, %r21, 4;
	add.s64 	%rd12, %rd2, %rd11;
	ld.global.u32 	%r22, [%rd12];
	atom.global.add.u32 	%r23, [%rd3], %r22;
$L__BB0_8:
	bar.sync 	0;
	ld.global.u32 	%r5, [%rd1+12];
	setp.lt.s32 	%p5, %r1, %r5;
	@%p5 bra 	$L__BB0_10;
	sub.s32 	%r24, %r1, %r5;
	mul.wide.s32 	%rd13, %r24, 4;
	add.s64 	%rd14, %rd2, %rd13;
	ld.global.u32 	%r25, [%rd14];
	atom.global.add.u32 	%r26, [%rd3], %r25;
$L__BB0_10:
	bar.sync 	0;
	ld.global.u32 	%r6, [%rd1+16];
	setp.lt.s32 	%p6, %r1, %r6;
	@%p6 bra 	$L__BB0_12;
	sub.s32 	%r27, %r1, %r6;
	mul.wide.s32 	%rd15, %r27, 4;
	add.s64 	%rd16, %rd2, %rd15;
	ld.global.u32 	%r28, [%rd16];
	atom.global.add.u32 	%r29, [%rd3], %r28;
$L__BB0_12:
	bar.sync 	0;
	ld.global.u32 	%r7, [%rd1+20];
	setp.lt.s32 	%p7, %r1, %r7;
	@%p7 bra 	$L__BB0_14;
	sub.s32 	%r30, %r1, %r7;
	mul.wide.s32 	%rd17, %r30, 4;
	add.s64 	%rd18, %rd2, %rd17;
	ld.global.u32 	%r31, [%rd18];
	atom.global.add.u32 	%r32, [%rd3], %r31;
$L__BB0_14:
	bar.sync 	0;
	ld.global.u32 	%r8, [%rd1+24];
	setp.lt.s32 	%p8, %r1, %r8;
	@%p8 bra 	$L__BB0_16;
	sub.s32 	%r33, %r1, %r8;
	mul.wide.s32 	%rd19, %r33, 4;
	add.s64 	%rd20, %rd2, %rd19;
	ld.global.u32 	%r34, [%rd20];
	atom.global.add.u32 	%r35, [%rd3], %r34;
$L__BB0_16:
	bar.sync 	0;
	ld.global.u32 	%r9, [%rd1+28];
	setp.lt.s32 	%p9, %r1, %r9;
	@%p9 bra 	$L__BB0_18;
	sub.s32 	%r36, %r1, %r9;
	mul.wide.s32 	%rd21, %r36, 4;
	add.s64 	%rd22, %rd2, %rd21;
	ld.global.u32 	%r37, [%rd22];
	atom.global.add.u32 	%r38, [%rd3], %r37;
$L__BB0_18:
	bar.sync 	0;
	ld.global.u32 	%r10, [%rd1+32];
	setp.lt.s32 	%p10, %r1, %r10;
	@%p10 bra 	$L__BB0_20;
	sub.s32 	%r39, %r1, %r10;
	mul.wide.s32 	%rd23, %r39, 4;
	add.s64 	%rd24, %rd2, %rd23;
	ld.global.u32 	%r40, [%rd24];
	atom.global.add.u32 	%r41, [%rd3], %r40;
$L__BB0_20:
	bar.sync 	0;
	ret;

}


// ===== COMPILED SASS (sm_100) =====

	.target	sm_100

	.elftype	@"ET_EXEC"


//--------------------- .note.nv.tkinfo           --------------------------
	.section	.note.nv.tkinfo,"",@"SHT_NOTE"
	.sectionflags	@"SHF_NOTE_NV_TKINFO"
	.tkinfo
        /*0018*/ 	.word	0x00000002
        /*0030*/ 	.string	""
        /*0030*/ 	.string	"ptxas"
        /*0030*/ 	.string	"Cuda compilation tools, release 13.0, V13.0.88"
        /*0030*/ 	.string	"Build cuda_13.0.r13.0/compiler.36424714_0"
        /*0030*/ 	.string	"-arch sm_100 -m 64 "



//--------------------- .note.nv.cuinfo           --------------------------
	.section	.note.nv.cuinfo,"",@"SHT_NOTE"
	.sectionflags	@"SHF_NOTE_NV_CUINFO"
        /*0018*/ 	.short	0x0002
        /*001a*/ 	.short	0x0064
        /*001c*/ 	.short	0x0082
	.zero		2


//--------------------- .nv.info                  --------------------------
	.section	.nv.info,"",@"SHT_CUDA_INFO"
	.align	4


	//----- nvinfo : EIATTR_REGCOUNT
	.align		4
        /*0000*/ 	.byte	0x04, 0x2f
        /*0002*/ 	.short	(.L_1 - .L_0)
	.align		4
.L_0:
        /*0004*/ 	.word	index@(_Z11countChangePiS_)
        /*0008*/ 	.word	0x00000010


	//----- nvinfo : EIATTR_FRAME_SIZE
	.align		4
.L_1:
        /*000c*/ 	.byte	0x04, 0x11
        /*000e*/ 	.short	(.L_3 - .L_2)
	.align		4
.L_2:
        /*0010*/ 	.word	index@(_Z11countChangePiS_)
        /*0014*/ 	.word	0x00000000


	//----- nvinfo : EIATTR_MIN_STACK_SIZE
	.align		4
.L_3:
        /*0018*/ 	.byte	0x04, 0x12
        /*001a*/ 	.short	(.L_5 - .L_4)
	.align		4
.L_4:
        /*001c*/ 	.word	index@(_Z11countChangePiS_)
        /*0020*/ 	.word	0x00000000
.L_5:


//--------------------- .nv.compat                --------------------------
	.section	.nv.compat,"",@"SHT_CUDA_COMPAT_INFO"
	.align	4
        /*0000*/ 	.byte	0x02, 0x09, 0x00, 0x00, 0x02, 0x02, 0x01, 0x00, 0x02, 0x05, 0x05, 0x00, 0x03, 0x07, 0x01, 0x01
        /*0010*/ 	.byte	0x02, 0x03, 0x00, 0x00, 0x02, 0x06, 0x01, 0x00, 0x04, 0x0b, 0x08, 0x00, 0x09, 0x00, 0x00, 0x00
        /*0020*/ 	.byte	0x00, 0x00, 0x00, 0x00


//--------------------- .nv.info._Z11countChangePiS_ --------------------------
	.section	.nv.info._Z11countChangePiS_,"",@"SHT_CUDA_INFO"
	.sectionflags	@""
	.align	4


	//----- nvinfo : EIATTR_CUDA_API_VERSION
	.align		4
        /*0000*/ 	.byte	0x04, 0x37
        /*0002*/ 	.short	(.L_7 - .L_6)
.L_6:
        /*0004*/ 	.word	0x00000082


	//----- nvinfo : EIATTR_KPARAM_INFO
	.align		4
.L_7:
        /*0008*/ 	.byte	0x04, 0x17
        /*000a*/ 	.short	(.L_9 - .L_8)
.L_8:
        /*000c*/ 	.word	0x00000000
        /*0010*/ 	.short	0x0001
        /*0012*/ 	.short	0x0008
        /*0014*/ 	.byte	0x00, 0xf5, 0x21, 0x00


	//----- nvinfo : EIATTR_KPARAM_INFO
	.align		4
.L_9:
        /*0018*/ 	.byte	0x04, 0x17
        /*001a*/ 	.short	(.L_11 - .L_10)
.L_10:
        /*001c*/ 	.word	0x00000000
        /*0020*/ 	.short	0x0000
        /*0022*/ 	.short	0x0000
        /*0024*/ 	.byte	0x00, 0xf5, 0x21, 0x00


	//----- nvinfo : EIATTR_SPARSE_MMA_MASK
	.align		4
.L_11:
        /*0028*/ 	.byte	0x03, 0x50
        /*002a*/ 	.short	0x0000


	//----- nvinfo : EIATTR_MAXREG_COUNT
	.align		4
        /*002c*/ 	.byte	0x03, 0x1b
        /*002e*/ 	.short	0x00ff


	//----- nvinfo : EIATTR_NUM_BARRIERS
	.align		4
        /*0030*/ 	.byte	0x02, 0x4c
        /*0032*/ 	.byte	0x01
	.zero		1


	//----- nvinfo : EIATTR_MERCURY_ISA_VERSION
	.align		4
        /*0034*/ 	.byte	0x03, 0x5f
        /*0036*/ 	.short	0x0101


	//----- nvinfo : EIATTR_VRC_CTA_INIT_COUNT
	.align		4
        /*0038*/ 	.byte	0x02, 0x4a
	.zero		1
	.zero		1


	//----- nvinfo : EIATTR_EXIT_INSTR_OFFSETS
	.align		4
        /*003c*/ 	.byte	0x04, 0x1c
        /*003e*/ 	.short	(.L_13 - .L_12)


	//   ....[0]....
.L_12:
        /*0040*/ 	.word	0x00000680


	//----- nvinfo : EIATTR_CRS_STACK_SIZE
	.align		4
.L_13:
        /*0044*/ 	.byte	0x04, 0x1e
        /*0046*/ 	.short	(.L_15 - .L_14)
.L_14:
        /*0048*/ 	.word	0x00000000


	//----- nvinfo : EIATTR_CBANK_PARAM_SIZE
	.align		4
.L_15:
        /*004c*/ 	.byte	0x03, 0x19
        /*004e*/ 	.short	0x0010


	//----- nvinfo : EIATTR_PARAM_CBANK
	.align		4
        /*0050*/ 	.byte	0x04, 0x0a
        /*0052*/ 	.short	(.L_17 - .L_16)
	.align		4
.L_16:
        /*0054*/ 	.word	index@(.nv.constant0._Z11countChangePiS_)
        /*0058*/ 	.short	0x0380
        /*005a*/ 	.short	0x0010


	//----- nvinfo : EIATTR_SW_WAR
	.align		4
.L_17:
        /*005c*/ 	.byte	0x04, 0x36
        /*005e*/ 	.short	(.L_19 - .L_18)
.L_18:
        /*0060*/ 	.word	0x00000008
.L_19:


//--------------------- .nv.callgraph             --------------------------
	.section	.nv.callgraph,"",@"SHT_CUDA_CALLGRAPH"
	.align	4
	.sectionentsize	8
	.align		4
        /*0000*/ 	.word	0x00000000
	.align		4
        /*0004*/ 	.word	0xffffffff
	.align		4
        /*0008*/ 	.word	0x00000000
	.align		4
        /*000c*/ 	.word	0xfffffffe
	.align		4
        /*0010*/ 	.word	0x00000000
	.align		4
        /*0014*/ 	.word	0xfffffffd
	.align		4
        /*0018*/ 	.word	0x00000000
	.align		4
        /*001c*/ 	.word	0xfffffffc


//--------------------- .text._Z11countChangePiS_ --------------------------
	.section	.text._Z11countChangePiS_,"ax",@progbits
	.align	128
        .global         _Z11countChangePiS_
        .type           _Z11countChangePiS_,@function
        .size           _Z11countChangePiS_,(.L_x_19 - _Z11countChangePiS_)
        .other          _Z11countChangePiS_,@"STO_CUDA_ENTRY STV_DEFAULT"
_Z11countChangePiS_:
.text._Z11countChangePiS_:
[----:B------:R-:W-:Y:S01]  /*0000*/  LDC R1, c[0x0][0x37c] ;  /* 0x0000df00ff017b82 */ /* 0x000fe20000000800 */
[----:B------:R-:W0:Y:S07]  /*0010*/  S2R R0, SR_TID.X ;  /* 0x0000000000007919 */ /* 0x000e2e0000002100 */
[----:B------:R-:W0:Y:S08]  /*0020*/  S2UR UR4, SR_CTAID.X ;  /* 0x00000000000479c3 */ /* 0x000e300000002500 */
[----:B------:R-:W0:Y:S08]  /*0030*/  LDC R9, c[0x0][0x360] ;  /* 0x0000d800ff097b82 */ /* 0x000e300000000800 */
[----:B------:R-:W1:Y:S08]  /*0040*/  LDC.64 R2, c[0x0][0x388] ;  /* 0x0000e200ff027b82 */ /* 0x000e700000000a00 */
[----:B------:R-:W2:Y:S01]  /*0050*/  LDC.64 R6, c[0x0][0x380] ;  /* 0x0000e000ff067b82 */ /* 0x000ea20000000a00 */
[----:B0-----:R-:W-:Y:S01]  /*0060*/  IMAD R9, R9, UR4, R0 ;  /* 0x0000000409097c24 */ /* 0x001fe2000f8e0200 */
[----:B------:R-:W0:Y:S04]  /*0070*/  LDCU.64 UR4, c[0x0][0x358] ;  /* 0x00006b00ff0477ac */ /* 0x000e280008000a00 */
[----:B------:R-:W-:-:S13]  /*0080*/  ISETP.NE.AND P0, PT, R9, RZ, PT ;  /* 0x000000ff0900720c */ /* 0x000fda0003f05270 */
[----:B------:R-:W0:Y:S01]  /*0090*/  @!P0 LDC.64 R10, c[0x0][0x380] ;  /* 0x0000e000ff0a8b82 */ /* 0x000e220000000a00 */
[----:B------:R-:W-:-:S05]  /*00a0*/  @!P0 MOV R13, 0x1 ;  /* 0x00000001000d8802 */ /* 0x000fca0000000f00 */
[----:B0-----:R0:W-:Y:S02]  /*00b0*/  @!P0 STG.E desc[UR4][R10.64], R13 ;  /* 0x0000000d0a008986 */ /* 0x0011e4000c101904 */
[----:B------:R-:W-:Y:S06]  /*00c0*/  BAR.SYNC.DEFER_BLOCKING 0x0 ;  /* 0x0000000000007b1d */ /* 0x000fec0000010000 */
[----:B-1----:R-:W3:Y:S01]  /*00d0*/  LDG.E R0, desc[UR4][R2.64] ;  /* 0x0000000402007981 */ /* 0x002ee2000c1e1900 */
[----:B------:R-:W-:Y:S01]  /*00e0*/  BSSY.RECONVERGENT B0, `(.L_x_0) ;  /* 0x0000008000007945 */ /* 0x000fe20003800200 */
[C---:B--2---:R-:W-:Y:S01]  /*00f0*/  IMAD.WIDE R4, R9.reuse, 0x4, R6 ;  /* 0x0000000409047825 */ /* 0x044fe200078e0206 */
[----:B---3--:R-:W-:-:S13]  /*0100*/  ISETP.GE.AND P0, PT, R9, R0, PT ;  /* 0x000000000900720c */ /* 0x008fda0003f06270 */
[----:B0-----:R-:W-:Y:S05]  /*0110*/  @!P0 BRA `(.L_x_1) ;  /* 0x0000000000108947 */ /* 0x001fea0003800000 */
[----:B------:R-:W-:-:S04]  /*0120*/  IMAD.IADD R11, R9, 0x1, -R0 ;  /* 0x00000001090b7824 */ /* 0x000fc800078e0a00 */
[----:B------:R-:W-:-:S06]  /*0130*/  IMAD.WIDE R10, R11, 0x4, R6 ;  /* 0x000000040b0a7825 */ /* 0x000fcc00078e0206 */
[----:B------:R-:W2:Y:S04]  /*0140*/  LDG.E R11, desc[UR4][R10.64] ;  /* 0x000000040a0b7981 */ /* 0x000ea8000c1e1900 */
[----:B--2---:R0:W-:Y:S02]  /*0150*/  REDG.E.ADD.STRONG.GPU desc[UR4][R4.64], R11 ;  /* 0x0000000b0400798e */ /* 0x0041e4000c12e104 */
.L_x_1:
[----:B------:R-:W-:Y:S05]  /*0160*/  BSYNC.RECONVERGENT B0 ;  /* 0x0000000000007941 */ /* 0x000fea0003800200 */
.L_x_0:
[----:B------:R-:W-:Y:S06]  /*0170*/  BAR.SYNC.DEFER_BLOCKING 0x0 ;  /* 0x0000000000007b1d */ /* 0x000fec0000010000 */
[----:B------:R-:W2:Y:S01]  /*0180*/  LDG.E R0, desc[UR4][R2.64+0x4] ;  /* 0x0000040402007981 */ /* 0x000ea2000c1e1900 */
[----:B------:R-:W-:Y:S01]  /*0190*/  BSSY.RECONVERGENT B0, `(.L_x_2) ;  /* 0x0000007000007945 */ /* 0x000fe20003800200 */
[----:B--2---:R-:W-:-:S13]  /*01a0*/  ISETP.GE.AND P0, PT, R9, R0, PT ;  /* 0x000000000900720c */ /* 0x004fda0003f06270 */
[----:B------:R-:W-:Y:S05]  /*01b0*/  @!P0 BRA `(.L_x_3) ;  /* 0x0000000000108947 */ /* 0x000fea0003800000 */
[----:B0-----:R-:W-:-:S05]  /*01c0*/  IADD3 R11, PT, PT, R9, -R0, RZ ;  /* 0x80000000090b7210 */ /* 0x001fca0007ffe0ff */
[----:B------:R-:W-:-:S06]  /*01d0*/  IMAD.WIDE R10, R11, 0x4, R6 ;  /* 0x000000040b0a7825 */ /* 0x000fcc00078e0206 */
[----:B------:R-:W2:Y:S04]  /*01e0*/  LDG.E R11, desc[UR4][R10.64] ;  /* 0x000000040a0b7981 */ /* 0x000ea8000c1e1900 */
[----:B--2---:R1:W-:Y:S02]  /*01f0*/  REDG.E.ADD.STRONG.GPU desc[UR4][R4.64], R11 ;  /* 0x0000000b0400798e */ /* 0x0043e4000c12e104 */
.L_x_3:
[----:B------:R-:W-:Y:S05]  /*0200*/  BSYNC.RECONVERGENT B0 ;  /* 0x0000000000007941 */ /* 0x000fea0003800200 */
.L_x_2:
[----:B------:R-:W-:Y:S06]  /*0210*/  BAR.SYNC.DEFER_BLOCKING 0x0 ;  /* 0x0000000000007b1d */ /* 0x000fec0000010000 */
[----:B------:R-:W2:Y:S01]  /*0220*/  LDG.E R0, desc[UR4][R2.64+0x8] ;  /* 0x0000080402007981 */ /* 0x000ea2000c1e1900 */
[----:B------:R-:W-:Y:S01]  /*0230*/  BSSY.RECONVERGENT B0, `(.L_x_4) ;  /* 0x0000007000007945 */ /* 0x000fe20003800200 */
[----:B--2---:R-:W-:-:S13]  /*0240*/  ISETP.GE.AND P0, PT, R9, R0, PT ;  /* 0x000000000900720c */ /* 0x004fda0003f06270 */
[----:B------:R-:W-:Y:S05]  /*0250*/  @!P0 BRA `(.L_x_5) ;  /* 0x0000000000108947 */ /* 0x000fea0003800000 */
[----:B01----:R-:W-:-:S04]  /*0260*/  IMAD.IADD R11, R9, 0x1, -R0 ;  /* 0x00000001090b7824 */ /* 0x003fc800078e0a00 */
[----:B------:R-:W-:-:S06]  /*0270*/  IMAD.WIDE R10, R11, 0x4, R6 ;  /* 0x000000040b0a7825 */ /* 0x000fcc00078e0206 */
[----:B------:R-:W2:Y:S04]  /*0280*/  LDG.E R11, desc[UR4][R10.64] ;  /* 0x000000040a0b7981 */ /* 0x000ea8000c1e1900 */
[----:B--2---:R2:W-:Y:S02]  /*0290*/  REDG.E.ADD.STRONG.GPU desc[UR4][R4.64], R11 ;  /* 0x0000000b0400798e */ /* 0x0045e4000c12e104 */
.L_x_5:
[----:B------:R-:W-:Y:S05]  /*02a0*/  BSYNC.RECONVERGENT B0 ;  /* 0x0000000000007941 */ /* 0x000fea0003800200 */
.L_x_4:
[----:B------:R-:W-:Y:S06]  /*02b0*/  BAR.SYNC.DEFER_BLOCKING 0x0 ;  /* 0x0000000000007b1d */ /* 0x000fec0000010000 */
[----:B------:R-:W3:Y:S01]  /*02c0*/  LDG.E R0, desc[UR4][R2.64+0xc] ;  /* 0x00000c0402007981 */ /* 0x000ee2000c1e1900 */
[----:B------:R-:W-:Y:S01]  /*02d0*/  BSSY.RECONVERGENT B0, `(.L_x_6) ;  /* 0x0000007000007945 */ /* 0x000fe20003800200 */
[----:B---3--:R-:W-:-:S13]  /*02e0*/  ISETP.GE.AND P0, PT, R9, R0, PT ;  /* 0x000000000900720c */ /* 0x008fda0003f06270 */
[----:B------:R-:W-:Y:S05]  /*02f0*/  @!P0 BRA `(.L_x_7) ;  /* 0x0000000000108947 */ /* 0x000fea0003800000 */
[----:B012---:R-:W-:-:S05]  /*0300*/  IADD3 R11, PT, PT, R9, -R0, RZ ;  /* 0x80000000090b7210 */ /* 0x007fca0007ffe0ff */
[----:B------:R-:W-:-:S06]  /*0310*/  IMAD.WIDE R10, R11, 0x4, R6 ;  /* 0x000000040b0a7825 */ /* 0x000fcc00078e0206 */
[----:B------:R-:W2:Y:S04]  /*0320*/  LDG.E R11, desc[UR4][R10.64] ;  /* 0x000000040a0b7981 */ /* 0x000ea8000c1e1900 */
[----:B--2---:R3:W-:Y:S02]  /*0330*/  REDG.E.ADD.STRONG.GPU desc[UR4][R4.64], R11 ;  /* 0x0000000b0400798e */ /* 0x0047e4000c12e104 */
.L_x_7:
[----:B------:R-:W-:Y:S05]  /*0340*/  BSYNC.RECONVERGENT B0 ;  /* 0x0000000000007941 */ /* 0x000fea0003800200 */
.L_x_6:
[----:B------:R-:W-:Y:S06]  /*0350*/  BAR.SYNC.DEFER_BLOCKING 0x0 ;  /* 0x0000000000007b1d */ /* 0x000fec0000010000 */
[----:B------:R-:W4:Y:S01]  /*0360*/  LDG.E R0, desc[UR4][R2.64+0x10] ;  /* 0x0000100402007981 */ /* 0x000f22000c1e1900 */
[----:B------:R-:W-:Y:S01]  /*0370*/  BSSY.RECONVERGENT B0, `(.L_x_8) ;  /* 0x0000007000007945 */ /* 0x000fe20003800200 */
[----:B----4-:R-:W-:-:S13]  /*0380*/  ISETP.GE.AND P0, PT, R9, R0, PT ;  /* 0x000000000900720c */ /* 0x010fda0003f06270 */
[----:B------:R-:W-:Y:S05]  /*0390*/  @!P0 BRA `(.L_x_9) ;  /* 0x0000000000108947 */ /* 0x000fea0003800000 */
[----:B0123--:R-:W-:-:S04]  /*03a0*/  IMAD.IADD R11, R9, 0x1, -R0 ;  /* 0x00000001090b7824 */ /* 0x00ffc800078e0a00 */
[----:B------:R-:W-:-:S06]  /*03b0*/  IMAD.WIDE R10, R11, 0x4, R6 ;  /* 0x000000040b0a7825 */ /* 0x000fcc00078e0206 */
[----:B------:R-:W2:Y:S04]  /*03c0*/  LDG.E R11, desc[UR4][R10.64] ;  /* 0x000000040a0b7981 */ /* 0x000ea8000c1e1900 */
[----:B--2---:R4:W-:Y:S02]  /*03d0*/  REDG.E.ADD.STRONG.GPU desc[UR4][R4.64], R11 ;  /* 0x0000000b0400798e */ /* 0x0049e4000c12e104 */
.L_x_9:
[----:B------:R-:W-:Y:S05]  /*03e0*/  BSYNC.RECONVERGENT B0 ;  /* 0x0000000000007941 */ /* 0x000fea0003800200 */
.L_x_8:
[----:B------:R-:W-:Y:S06]  /*03f0*/  BAR.SYNC.DEFER_BLOCKING 0x0 ;  /* 0x0000000000007b1d */ /* 0x000fec0000010000 */
[----:B------:R-:W5:Y:S01]  /*0400*/  LDG.E R0, desc[UR4][R2.64+0x14] ;  /* 0x0000140402007981 */ /* 0x000f62000c1e1900 */
[----:B------:R-:W-:Y:S01]  /*0410*/  BSSY.RECONVERGENT B0, `(.L_x_10) ;  /* 0x0000007000007945 */ /* 0x000fe20003800200 */
[----:B-----5:R-:W-:-:S13]  /*0420*/  ISETP.GE.AND P0, PT, R9, R0, PT ;  /* 0x000000000900720c */ /* 0x020fda0003f06270 */
[----:B------:R-:W-:Y:S05]  /*0430*/  @!P0 BRA `(.L_x_11) ;  /* 0x0000000000108947 */ /* 0x000fea0003800000 */
[----:B01234-:R-:W-:-:S05]  /*0440*/  IADD3 R11, PT, PT, R9, -R0, RZ ;  /* 0x80000000090b7210 */ /* 0x01ffca0007ffe0ff */
[----:B------:R-:W-:-:S06]  /*0450*/  IMAD.WIDE R10, R11, 0x4, R6 ;  /* 0x000000040b0a7825 */ /* 0x000fcc00078e0206 */
[----:B------:R-:W2:Y:S04]  /*0460*/  LDG.E R11, desc[UR4][R10.64] ;  /* 0x000000040a0b7981 */ /* 0x000ea8000c1e1900 */
[----:B--2---:R0:W-:Y:S02]  /*0470*/  REDG.E.ADD.STRONG.GPU desc[UR4][R4.64], R11 ;  /* 0x0000000b0400798e */ /* 0x0041e4000c12e104 */
.L_x_11:
[----:B------:R-:W-:Y:S05]  /*0480*/  BSYNC.RECONVERGENT B0 ;  /* 0x0000000000007941 */ /* 0x000fea0003800200 */
.L_x_10:
[----:B------:R-:W-:Y:S06]  /*0490*/  BAR.SYNC.DEFER_BLOCKING 0x0 ;  /* 0x0000000000007b1d */ /* 0x000fec0000010000 */
[----:B------:R-:W5:Y:S01]  /*04a0*/  LDG.E R0, desc[UR4][R2.64+0x18] ;  /* 0x0000180402007981 */ /* 0x000f62000c1e1900 */
[----:B------:R-:W-:Y:S01]  /*04b0*/  BSSY.RECONVERGENT B0, `(.L_x_12) ;  /* 0x0000007000007945 */ /* 0x000fe20003800200 */
[----:B-----5:R-:W-:-:S13]  /*04c0*/  ISETP.GE.AND P0, PT, R9, R0, PT ;  /* 0x000000000900720c */ /* 0x020fda0003f06270 */
[----:B------:R-:W-:Y:S05]  /*04d0*/  @!P0 BRA `(.L_x_13) ;  /* 0x0000000000108947 */ /* 0x000fea0003800000 */
[----:B01234-:R-:W-:-:S04]  /*04e0*/  IMAD.IADD R11, R9, 0x1, -R0 ;  /* 0x00000001090b7824 */ /* 0x01ffc800078e0a00 */
[----:B------:R-:W-:-:S06]  /*04f0*/  IMAD.WIDE R10, R11, 0x4, R6 ;  /* 0x000000040b0a7825 */ /* 0x000fcc00078e0206 */
[----:B------:R-:W2:Y:S04]  /*0500*/  LDG.E R11, desc[UR4][R10.64] ;  /* 0x000000040a0b7981 */ /* 0x000ea8000c1e1900 */
[----:B--2---:R0:W-:Y:S02]  /*0510*/  REDG.E.ADD.STRONG.GPU desc[UR4][R4.64], R11 ;  /* 0x0000000b0400798e */ /* 0x0041e4000c12e104 */
.L_x_13:
[----:B------:R-:W-:Y:S05]  /*0520*/  BSYNC.RECONVERGENT B0 ;  /* 0x0000000000007941 */ /* 0x000fea0003800200 */
.L_x_12:
        /* <DEDUP_REMOVED lines=9> */
.L_x_15:
[----:B------:R-:W-:Y:S05]  /*05c0*/  BSYNC.RECONVERGENT B0 ;  /* 0x0000000000007941 */ /* 0x000fea0003800200 */
.L_x_14:
[----:B------:R-:W-:Y:S06]  /*05d0*/  BAR.SYNC.DEFER_BLOCKING 0x0 ;  /* 0x0000000000007b1d */ /* 0x000fec0000010000 */
[----:B------:R-:W5:Y:S01]  /*05e0*/  LDG.E R2, desc[UR4][R2.64+0x20] ;  /* 0x0000200402027981 */ /* 0x000f62000c1e1900 */
[----:B------:R-:W-:Y:S01]  /*05f0*/  BSSY.RECONVERGENT B0, `(.L_x_16) ;  /* 0x0000007000007945 */ /* 0x000fe20003800200 */
[----:B-----5:R-:W-:-:S13]  /*0600*/  ISETP.GE.AND P0, PT, R9, R2, PT ;  /* 0x000000020900720c */ /* 0x020fda0003f06270 */
[----:B------:R-:W-:Y:S05]  /*0610*/  @!P0 BRA `(.L_x_17) ;  /* 0x0000000000108947 */ /* 0x000fea0003800000 */
[----:B------:R-:W-:-:S05]  /*0620*/  IADD3 R9, PT, PT, R9, -R2, RZ ;  /* 0x8000000209097210 */ /* 0x000fca0007ffe0ff */
[----:B------:R-:W-:-:S06]  /*0630*/  IMAD.WIDE R6, R9, 0x4, R6 ;  /* 0x0000000409067825 */ /* 0x000fcc00078e0206 */
[----:B------:R-:W5:Y:S04]  /*0640*/  LDG.E R7, desc[UR4][R6.64] ;  /* 0x0000000406077981 */ /* 0x000f68000c1e1900 */
[----:B-----5:R0:W-:Y:S02]  /*0650*/  REDG.E.ADD.STRONG.GPU desc[UR4][R4.64], R7 ;  /* 0x000000070400798e */ /* 0x0201e4000c12e104 */
.L_x_17:
[----:B------:R-:W-:Y:S05]  /*0660*/  BSYNC.RECONVERGENT B0 ;  /* 0x0000000000007941 */ /* 0x000fea0003800200 */
.L_x_16:
[----:B------:R-:W-:Y:S06]  /*0670*/  BAR.SYNC.DEFER_BLOCKING 0x0 ;  /* 0x0000000000007b1d */ /* 0x000fec0000010000 */
[----:B------:R-:W-:Y:S05]  /*0680*/  EXIT ;  /* 0x000000000000794d */ /* 0x000fea0003800000 */
.L_x_18:
[----:B------:R-:W-:-:S00]  /*0690*/  BRA `(.L_x_18) ;  /* 0xfffffffc00fc7947 */ /* 0x000fc0000383ffff */
[----:B------:R-:W-:-:S00]  /*06a0*/  NOP ;  /* 0x0000000000007918 */ /* 0x000fc00000000000 */
        /* <DEDUP_REMOVED lines=13> */
.L_x_19:


//--------------------- .nv.shared.reserved.0     --------------------------
	.section	.nv.shared.reserved.0,"aw",@nobits
	.weak		__nv_reservedSMEM_offset_0_alias
	.size		__nv_reservedSMEM_offset_0_alias, 0, 64
	.other		__nv_reservedSMEM_offset_0_alias,@"STO_CUDA_RESERVED_SHARED STV_DEFAULT"
__nv_reservedSMEM_offset_0_alias:
	.zero		0
	.zero		64


//--------------------- .nv.constant0._Z11countChangePiS_ --------------------------
	.section	.nv.constant0._Z11countChangePiS_,"a",@progbits
	.sectionflags	@""
	.align	4
.nv.constant0._Z11countChangePiS_:
	.zero		912


//--------------------- SYMBOLS --------------------------

	.type		.nv.reservedSmem.offset0,@object
	.size		.nv.reservedSmem.offset0,0x4
